//
// Generated by NVIDIA NVVM Compiler
//
// Compiler Build ID: CL-36424714
// Cuda compilation tools, release 13.0, V13.0.88
// Based on NVVM 20.0.0
//

.version 9.0
.target sm_100
.address_size 64

	// .globl	_Z19fwd_3D_16x16_order8PfS_S_iii
// _ZZ19fwd_3D_16x16_order8PfS_S_iiiE6s_data has been demoted

.visible .entry _Z19fwd_3D_16x16_order8PfS_S_iii(
	.param .u64 .ptr .align 1 _Z19fwd_3D_16x16_order8PfS_S_iii_param_0,
	.param .u64 .ptr .align 1 _Z19fwd_3D_16x16_order8PfS_S_iii_param_1,
	.param .u64 .ptr .align 1 _Z19fwd_3D_16x16_order8PfS_S_iii_param_2,
	.param .u32 _Z19fwd_3D_16x16_order8PfS_S_iii_param_3,
	.param .u32 _Z19fwd_3D_16x16_order8PfS_S_iii_param_4,
	.param .u32 _Z19fwd_3D_16x16_order8PfS_S_iii_param_5
)
{
	.reg .pred 	%p<12>;
	.reg .b32 	%r<84>;
	.reg .b32 	%f<191>;
	.reg .b64 	%rd<57>;
	// demoted variable
	.shared .align 4 .b8 _ZZ19fwd_3D_16x16_order8PfS_S_iiiE6s_data[2304];
	ld.param.u64 	%rd9, [_Z19fwd_3D_16x16_order8PfS_S_iii_param_0];
	ld.param.u32 	%r41, [_Z19fwd_3D_16x16_order8PfS_S_iii_param_3];
	ld.param.u32 	%r42, [_Z19fwd_3D_16x16_order8PfS_S_iii_param_4];
	ld.param.u32 	%r43, [_Z19fwd_3D_16x16_order8PfS_S_iii_param_5];
	cvta.to.global.u64 	%rd1, %rd9;
	mov.u32 	%r44, %ctaid.x;
	mov.u32 	%r45, %ntid.x;
	mov.u32 	%r1, %tid.x;
	mad.lo.s32 	%r2, %r44, %r45, %r1;
	mov.u32 	%r46, %ctaid.y;
	mov.u32 	%r47, %ntid.y;
	mov.u32 	%r3, %tid.y;
	mad.lo.s32 	%r4, %r46, %r47, %r3;
	mad.lo.s32 	%r48, %r41, %r4, %r2;
	mul.lo.s32 	%r5, %r42, %r41;
	cvt.s64.s32 	%rd2, %r48;
	mul.wide.s32 	%rd3, %r5, 4;
	shl.b32 	%r6, %r5, 1;
	add.s32 	%r49, %r48, %r6;
	add.s32 	%r83, %r49, %r5;
	shl.b32 	%r50, %r5, 2;
	add.s32 	%r82, %r50, %r83;
	setp.lt.s32 	%p1, %r43, 9;
	@%p1 bra 	$L__BB0_18;
	shl.b64 	%rd10, %rd2, 2;
	add.s64 	%rd11, %rd1, %rd10;
	add.s64 	%rd12, %rd11, %rd3;
	add.s64 	%rd13, %rd12, %rd3;
	add.s64 	%rd14, %rd13, %rd3;
	add.s64 	%rd15, %rd14, %rd3;
	add.s64 	%rd16, %rd15, %rd3;
	add.s64 	%rd17, %rd16, %rd3;
	add.s64 	%rd18, %rd17, %rd3;
	ld.global.f32 	%f187, [%rd18];
	ld.global.f32 	%f188, [%rd17];
	ld.global.f32 	%f189, [%rd16];
	ld.global.f32 	%f190, [%rd15];
	ld.global.f32 	%f183, [%rd14];
	ld.global.f32 	%f186, [%rd13];
	ld.global.f32 	%f185, [%rd12];
	ld.global.f32 	%f184, [%rd11];
	mov.u32 	%r51, _ZZ19fwd_3D_16x16_order8PfS_S_iiiE6s_data;
	mad.lo.s32 	%r52, %r3, 96, %r51;
	shl.b32 	%r53, %r1, 2;
	add.s32 	%r9, %r52, %r53;
	setp.eq.s32 	%p2, %r43, 9;
	@%p2 bra 	$L__BB0_12;
	shl.b32 	%r54, %r42, 3;
	add.s32 	%r55, %r4, %r54;
	mad.lo.s32 	%r79, %r41, %r55, %r2;
	mad.lo.s32 	%r56, %r42, 5, %r4;
	add.s32 	%r57, %r56, -4;
	mad.lo.s32 	%r78, %r41, %r57, %r2;
	add.s32 	%r58, %r56, 16;
	mad.lo.s32 	%r77, %r41, %r58, %r2;
	mad.lo.s32 	%r76, %r41, %r56, %r2;
	shl.b32 	%r59, %r42, 2;
	add.s32 	%r60, %r4, %r59;
	mad.lo.s32 	%r75, %r41, %r60, %r2;
	add.s32 	%r61, %r60, 16;
	mad.lo.s32 	%r74, %r41, %r61, %r2;
	add.s32 	%r62, %r60, -4;
	mad.lo.s32 	%r73, %r41, %r62, %r2;
	and.b32  	%r63, %r43, 2147483646;
	neg.s32 	%r72, %r63;
	mov.f32 	%f180, %f185;
	mov.f32 	%f182, %f184;
$L__BB0_3:
	mov.f32 	%f184, %f186;
	mov.f32 	%f185, %f183;
	mov.f32 	%f186, %f190;
	mov.f32 	%f183, %f189;
	mov.f32 	%f190, %f188;
	mov.f32 	%f189, %f187;
	setp.gt.u32 	%p3, %r3, 3;
	mul.wide.s32 	%rd19, %r79, 4;
	add.s64 	%rd4, %rd1, %rd19;
	ld.global.f32 	%f188, [%rd4];
	bar.sync 	0;
	@%p3 bra 	$L__BB0_5;
	mul.wide.s32 	%rd20, %r73, 4;
	add.s64 	%rd21, %rd1, %rd20;
	ld.global.f32 	%f28, [%rd21];
	st.shared.f32 	[%r9+16], %f28;
	mul.wide.s32 	%rd22, %r74, 4;
	add.s64 	%rd23, %rd1, %rd22;
	ld.global.f32 	%f29, [%rd23];
	st.shared.f32 	[%r9+1936], %f29;
$L__BB0_5:
	setp.gt.u32 	%p4, %r1, 3;
	@%p4 bra 	$L__BB0_7;
	mul.wide.s32 	%rd24, %r75, 4;
	add.s64 	%rd25, %rd1, %rd24;
	ld.global.f32 	%f30, [%rd25+-16];
	st.shared.f32 	[%r9+384], %f30;
	ld.global.f32 	%f31, [%rd25+64];
	st.shared.f32 	[%r9+464], %f31;
$L__BB0_7:
	ld.param.u64 	%rd55, [_Z19fwd_3D_16x16_order8PfS_S_iii_param_2];
	ld.param.u64 	%rd53, [_Z19fwd_3D_16x16_order8PfS_S_iii_param_1];
	st.shared.f32 	[%r9+400], %f186;
	bar.sync 	0;
	add.f32 	%f32, %f186, %f186;
	cvta.to.global.u64 	%rd26, %rd53;
	mul.wide.s32 	%rd27, %r75, 4;
	add.s64 	%rd5, %rd26, %rd27;
	ld.global.f32 	%f33, [%rd5];
	sub.f32 	%f34, %f32, %f33;
	add.f32 	%f35, %f183, %f185;
	ld.shared.f32 	%f36, [%r9+304];
	add.f32 	%f37, %f35, %f36;
	ld.shared.f32 	%f38, [%r9+496];
	add.f32 	%f39, %f37, %f38;
	ld.shared.f32 	%f40, [%r9+396];
	add.f32 	%f41, %f39, %f40;
	ld.shared.f32 	%f42, [%r9+404];
	add.f32 	%f43, %f41, %f42;
	fma.rn.f32 	%f44, %f43, 0f3F4CCCCD, %f186;
	add.f32 	%f45, %f190, %f184;
	ld.shared.f32 	%f46, [%r9+208];
	add.f32 	%f47, %f45, %f46;
	ld.shared.f32 	%f48, [%r9+592];
	add.f32 	%f49, %f47, %f48;
	ld.shared.f32 	%f50, [%r9+392];
	add.f32 	%f51, %f49, %f50;
	ld.shared.f32 	%f52, [%r9+408];
	add.f32 	%f53, %f51, %f52;
	fma.rn.f32 	%f54, %f53, 0f3F19999A, %f44;
	add.f32 	%f55, %f189, %f180;
	ld.shared.f32 	%f56, [%r9+112];
	add.f32 	%f57, %f55, %f56;
	ld.shared.f32 	%f58, [%r9+688];
	add.f32 	%f59, %f57, %f58;
	ld.shared.f32 	%f60, [%r9+388];
	add.f32 	%f61, %f59, %f60;
	ld.shared.f32 	%f62, [%r9+412];
	add.f32 	%f63, %f61, %f62;
	fma.rn.f32 	%f64, %f63, 0f3ECCCCCD, %f54;
	add.f32 	%f65, %f182, %f188;
	ld.shared.f32 	%f66, [%r9+16];
	add.f32 	%f67, %f65, %f66;
	ld.shared.f32 	%f68, [%r9+784];
	add.f32 	%f69, %f67, %f68;
	ld.shared.f32 	%f70, [%r9+384];
	add.f32 	%f71, %f69, %f70;
	ld.shared.f32 	%f72, [%r9+416];
	add.f32 	%f73, %f71, %f72;
	fma.rn.f32 	%f74, %f73, 0f3E4CCCCD, %f64;
	cvta.to.global.u64 	%rd28, %rd55;
	add.s64 	%rd6, %rd28, %rd27;
	ld.global.f32 	%f75, [%rd6];
	fma.rn.f32 	%f76, %f75, %f74, %f34;
	st.global.f32 	[%rd5], %f76;
	add.s32 	%r64, %r82, %r5;
	add.s32 	%r82, %r64, %r5;
	mul.wide.s32 	%rd29, %r5, 4;
	add.s64 	%rd30, %rd4, %rd29;
	ld.global.f32 	%f187, [%rd30];
	add.s32 	%r65, %r83, %r5;
	add.s32 	%r83, %r65, %r5;
	bar.sync 	0;
	@%p3 bra 	$L__BB0_9;
	mul.wide.s32 	%rd31, %r78, 4;
	add.s64 	%rd32, %rd1, %rd31;
	ld.global.f32 	%f77, [%rd32];
	st.shared.f32 	[%r9+16], %f77;
	mul.wide.s32 	%rd33, %r77, 4;
	add.s64 	%rd34, %rd1, %rd33;
	ld.global.f32 	%f78, [%rd34];
	st.shared.f32 	[%r9+1936], %f78;
$L__BB0_9:
	@%p4 bra 	$L__BB0_11;
	mul.wide.s32 	%rd35, %r76, 4;
	add.s64 	%rd36, %rd1, %rd35;
	ld.global.f32 	%f79, [%rd36+-16];
	st.shared.f32 	[%r9+384], %f79;
	ld.global.f32 	%f80, [%rd36+64];
	st.shared.f32 	[%r9+464], %f80;
$L__BB0_11:
	st.shared.f32 	[%r9+400], %f183;
	bar.sync 	0;
	add.f32 	%f81, %f183, %f183;
	mul.wide.s32 	%rd37, %r5, 4;
	add.s64 	%rd38, %rd5, %rd37;
	ld.global.f32 	%f82, [%rd38];
	sub.f32 	%f83, %f81, %f82;
	add.f32 	%f84, %f190, %f186;
	ld.shared.f32 	%f85, [%r9+304];
	add.f32 	%f86, %f84, %f85;
	ld.shared.f32 	%f87, [%r9+496];
	add.f32 	%f88, %f86, %f87;
	ld.shared.f32 	%f89, [%r9+396];
	add.f32 	%f90, %f88, %f89;
	ld.shared.f32 	%f91, [%r9+404];
	add.f32 	%f92, %f90, %f91;
	fma.rn.f32 	%f93, %f92, 0f3F4CCCCD, %f183;
	add.f32 	%f94, %f189, %f185;
	ld.shared.f32 	%f95, [%r9+208];
	add.f32 	%f96, %f94, %f95;
	ld.shared.f32 	%f97, [%r9+592];
	add.f32 	%f98, %f96, %f97;
	ld.shared.f32 	%f99, [%r9+392];
	add.f32 	%f100, %f98, %f99;
	ld.shared.f32 	%f101, [%r9+408];
	add.f32 	%f102, %f100, %f101;
	fma.rn.f32 	%f103, %f102, 0f3F19999A, %f93;
	add.f32 	%f104, %f188, %f184;
	ld.shared.f32 	%f105, [%r9+112];
	add.f32 	%f106, %f104, %f105;
	ld.shared.f32 	%f107, [%r9+688];
	add.f32 	%f108, %f106, %f107;
	ld.shared.f32 	%f109, [%r9+388];
	add.f32 	%f110, %f108, %f109;
	ld.shared.f32 	%f111, [%r9+412];
	add.f32 	%f112, %f110, %f111;
	fma.rn.f32 	%f113, %f112, 0f3ECCCCCD, %f103;
	add.f32 	%f114, %f180, %f187;
	ld.shared.f32 	%f115, [%r9+16];
	add.f32 	%f116, %f114, %f115;
	ld.shared.f32 	%f117, [%r9+784];
	add.f32 	%f118, %f116, %f117;
	ld.shared.f32 	%f119, [%r9+384];
	add.f32 	%f120, %f118, %f119;
	ld.shared.f32 	%f121, [%r9+416];
	add.f32 	%f122, %f120, %f121;
	fma.rn.f32 	%f123, %f122, 0f3E4CCCCD, %f113;
	add.s64 	%rd39, %rd6, %rd37;
	ld.global.f32 	%f124, [%rd39];
	fma.rn.f32 	%f125, %f124, %f123, %f83;
	st.global.f32 	[%rd38], %f125;
	add.s32 	%r79, %r79, %r6;
	add.s32 	%r78, %r78, %r6;
	add.s32 	%r77, %r77, %r6;
	add.s32 	%r76, %r76, %r6;
	add.s32 	%r75, %r75, %r6;
	add.s32 	%r74, %r74, %r6;
	add.s32 	%r73, %r73, %r6;
	add.s32 	%r72, %r72, 2;
	setp.ne.s32 	%p7, %r72, -8;
	mov.f32 	%f180, %f185;
	mov.f32 	%f182, %f184;
	@%p7 bra 	$L__BB0_3;
$L__BB0_12:
	and.b32  	%r66, %r43, 1;
	setp.eq.b32 	%p8, %r66, 1;
	not.pred 	%p9, %p8;
	@%p9 bra 	$L__BB0_18;
	setp.gt.u32 	%p10, %r3, 3;
	add.s32 	%r67, %r82, %r5;
	mul.wide.s32 	%rd40, %r67, 4;
	add.s64 	%rd41, %rd1, %rd40;
	ld.global.f32 	%f27, [%rd41];
	add.s32 	%r40, %r83, %r5;
	bar.sync 	0;
	@%p10 bra 	$L__BB0_15;
	shl.b32 	%r68, %r41, 2;
	sub.s32 	%r69, %r40, %r68;
	mul.wide.s32 	%rd42, %r69, 4;
	add.s64 	%rd43, %rd1, %rd42;
	ld.global.f32 	%f126, [%rd43];
	st.shared.f32 	[%r9+16], %f126;
	shl.b32 	%r70, %r41, 4;
	add.s32 	%r71, %r40, %r70;
	mul.wide.s32 	%rd44, %r71, 4;
	add.s64 	%rd45, %rd1, %rd44;
	ld.global.f32 	%f127, [%rd45];
	st.shared.f32 	[%r9+1936], %f127;
$L__BB0_15:
	setp.gt.u32 	%p11, %r1, 3;
	@%p11 bra 	$L__BB0_17;
	mul.wide.s32 	%rd46, %r40, 4;
	add.s64 	%rd47, %rd1, %rd46;
	ld.global.f32 	%f128, [%rd47+-16];
	st.shared.f32 	[%r9+384], %f128;
	ld.global.f32 	%f129, [%rd47+64];
	st.shared.f32 	[%r9+464], %f129;
$L__BB0_17:
	ld.param.u64 	%rd56, [_Z19fwd_3D_16x16_order8PfS_S_iii_param_2];
	ld.param.u64 	%rd54, [_Z19fwd_3D_16x16_order8PfS_S_iii_param_1];
	st.shared.f32 	[%r9+400], %f190;
	bar.sync 	0;
	add.f32 	%f130, %f190, %f190;
	cvta.to.global.u64 	%rd48, %rd54;
	mul.wide.s32 	%rd49, %r40, 4;
	add.s64 	%rd50, %rd48, %rd49;
	ld.global.f32 	%f131, [%rd50];
	sub.f32 	%f132, %f130, %f131;
	add.f32 	%f133, %f189, %f183;
	ld.shared.f32 	%f134, [%r9+304];
	add.f32 	%f135, %f133, %f134;
	ld.shared.f32 	%f136, [%r9+496];
	add.f32 	%f137, %f135, %f136;
	ld.shared.f32 	%f138, [%r9+396];
	add.f32 	%f139, %f137, %f138;
	ld.shared.f32 	%f140, [%r9+404];
	add.f32 	%f141, %f139, %f140;
	fma.rn.f32 	%f142, %f141, 0f3F4CCCCD, %f190;
	add.f32 	%f143, %f188, %f186;
	ld.shared.f32 	%f144, [%r9+208];
	add.f32 	%f145, %f143, %f144;
	ld.shared.f32 	%f146, [%r9+592];
	add.f32 	%f147, %f145, %f146;
	ld.shared.f32 	%f148, [%r9+392];
	add.f32 	%f149, %f147, %f148;
	ld.shared.f32 	%f150, [%r9+408];
	add.f32 	%f151, %f149, %f150;
	fma.rn.f32 	%f152, %f151, 0f3F19999A, %f142;
	add.f32 	%f153, %f187, %f185;
	ld.shared.f32 	%f154, [%r9+112];
	add.f32 	%f155, %f153, %f154;
	ld.shared.f32 	%f156, [%r9+688];
	add.f32 	%f157, %f155, %f156;
	ld.shared.f32 	%f158, [%r9+388];
	add.f32 	%f159, %f157, %f158;
	ld.shared.f32 	%f160, [%r9+412];
	add.f32 	%f161, %f159, %f160;
	fma.rn.f32 	%f162, %f161, 0f3ECCCCCD, %f152;
	add.f32 	%f163, %f184, %f27;
	ld.shared.f32 	%f164, [%r9+16];
	add.f32 	%f165, %f163, %f164;
	ld.shared.f32 	%f166, [%r9+784];
	add.f32 	%f167, %f165, %f166;
	ld.shared.f32 	%f168, [%r9+384];
	add.f32 	%f169, %f167, %f168;
	ld.shared.f32 	%f170, [%r9+416];
	add.f32 	%f171, %f169, %f170;
	fma.rn.f32 	%f172, %f171, 0f3E4CCCCD, %f162;
	cvta.to.global.u64 	%rd51, %rd56;
	add.s64 	%rd52, %rd51, %rd49;
	ld.global.f32 	%f173, [%rd52];
	fma.rn.f32 	%f174, %f173, %f172, %f132;
	st.global.f32 	[%rd50], %f174;
$L__BB0_18:
	ret;

}


// ===== COMPILED SASS (sm_100) =====

	.target	sm_100

	.elftype	@"ET_EXEC"


//--------------------- .note.nv.tkinfo           --------------------------
	.section	.note.nv.tkinfo,"",@"SHT_NOTE"
	.sectionflags	@"SHF_NOTE_NV_TKINFO"
	.tkinfo
        /*0018*/ 	.word	0x00000002
        /*0030*/ 	.string	""
        /*0030*/ 	.string	"ptxas"
        /*0030*/ 	.string	"Cuda compilation tools, release 13.0, V13.0.88"
        /*0030*/ 	.string	"Build cuda_13.0.r13.0/compiler.36424714_0"
        /*0030*/ 	.string	"-arch sm_100 -m 64 "



//--------------------- .note.nv.cuinfo           --------------------------
	.section	.note.nv.cuinfo,"",@"SHT_NOTE"
	.sectionflags	@"SHF_NOTE_NV_CUINFO"
        /*0018*/ 	.short	0x0002
        /*001a*/ 	.short	0x0064
        /*001c*/ 	.short	0x0082
	.zero		2


//--------------------- .nv.info                  --------------------------
	.section	.nv.info,"",@"SHT_CUDA_INFO"
	.align	4


	//----- nvinfo : EIATTR_REGCOUNT
	.align		4
        /*0000*/ 	.byte	0x04, 0x2f
        /*0002*/ 	.short	(.L_1 - .L_0)
	.align		4
.L_0:
        /*0004*/ 	.word	index@(_Z19fwd_3D_16x16_order8PfS_S_iii)
        /*0008*/ 	.word	0x00000028


	//----- nvinfo : EIATTR_FRAME_SIZE
	.align		4
.L_1:
        /*000c*/ 	.byte	0x04, 0x11
        /*000e*/ 	.short	(.L_3 - .L_2)
	.align		4
.L_2:
        /*0010*/ 	.word	index@(_Z19fwd_3D_16x16_order8PfS_S_iii)
        /*0014*/ 	.word	0x00000000


	//----- nvinfo : EIATTR_MIN_STACK_SIZE
	.align		4
.L_3:
        /*0018*/ 	.byte	0x04, 0x12
        /*001a*/ 	.short	(.L_5 - .L_4)
	.align		4
.L_4:
        /*001c*/ 	.word	index@(_Z19fwd_3D_16x16_order8PfS_S_iii)
        /*0020*/ 	.word	0x00000000
.L_5:


//--------------------- .nv.compat                --------------------------
	.section	.nv.compat,"",@"SHT_CUDA_COMPAT_INFO"
	.align	4
        /*0000*/ 	.byte	0x02, 0x09, 0x00, 0x00, 0x02, 0x02, 0x01, 0x00, 0x02, 0x05, 0x05, 0x00, 0x03, 0x07, 0x01, 0x01
        /*0010*/ 	.byte	0x02, 0x03, 0x00, 0x00, 0x02, 0x06, 0x01, 0x00, 0x04, 0x0b, 0x08, 0x00, 0x09, 0x00, 0x00, 0x00
        /*0020*/ 	.byte	0x00, 0x00, 0x00, 0x00


//--------------------- .nv.info._Z19fwd_3D_16x16_order8PfS_S_iii --------------------------
	.section	.nv.info._Z19fwd_3D_16x16_order8PfS_S_iii,"",@"SHT_CUDA_INFO"
	.sectionflags	@""
	.align	4


	//----- nvinfo : EIATTR_CUDA_API_VERSION
	.align		4
        /*0000*/ 	.byte	0x04, 0x37
        /*0002*/ 	.short	(.L_7 - .L_6)
.L_6:
        /*0004*/ 	.word	0x00000082


	//----- nvinfo : EIATTR_KPARAM_INFO
	.align		4
.L_7:
        /*0008*/ 	.byte	0x04, 0x17
        /*000a*/ 	.short	(.L_9 - .L_8)
.L_8:
        /*000c*/ 	.word	0x00000000
        /*0010*/ 	.short	0x0005
        /*0012*/ 	.short	0x0020
        /*0014*/ 	.byte	0x00, 0xf0, 0x11, 0x00


	//----- nvinfo : EIATTR_KPARAM_INFO
	.align		4
.L_9:
        /*0018*/ 	.byte	0x04, 0x17
        /*001a*/ 	.short	(.L_11 - .L_10)
.L_10:
        /*001c*/ 	.word	0x00000000
        /*0020*/ 	.short	0x0004
        /*0022*/ 	.short	0x001c
        /*0024*/ 	.byte	0x00, 0xf0, 0x11, 0x00


	//----- nvinfo : EIATTR_KPARAM_INFO
	.align		4
.L_11:
        /*0028*/ 	.byte	0x04, 0x17
        /*002a*/ 	.short	(.L_13 - .L_12)
.L_12:
        /*002c*/ 	.word	0x00000000
        /*0030*/ 	.short	0x0003
        /*0032*/ 	.short	0x0018
        /*0034*/ 	.byte	0x00, 0xf0, 0x11, 0x00


	//----- nvinfo : EIATTR_KPARAM_INFO
	.align		4
.L_13:
        /*0038*/ 	.byte	0x04, 0x17
        /*003a*/ 	.short	(.L_15 - .L_14)
.L_14:
        /*003c*/ 	.word	0x00000000
        /*0040*/ 	.short	0x0002
        /*0042*/ 	.short	0x0010
        /*0044*/ 	.byte	0x00, 0xf5, 0x21, 0x00


	//----- nvinfo : EIATTR_KPARAM_INFO
	.align		4
.L_15:
        /*0048*/ 	.byte	0x04, 0x17
        /*004a*/ 	.short	(.L_17 - .L_16)
.L_16:
        /*004c*/ 	.word	0x00000000
        /*0050*/ 	.short	0x0001
        /*0052*/ 	.short	0x0008
        /*0054*/ 	.byte	0x00, 0xf5, 0x21, 0x00


	//----- nvinfo : EIATTR_KPARAM_INFO
	.align		4
.L_17:
        /*0058*/ 	.byte	0x04, 0x17
        /*005a*/ 	.short	(.L_19 - .L_18)
.L_18:
        /*005c*/ 	.word	0x00000000
        /*0060*/ 	.short	0x0000
        /*0062*/ 	.short	0x0000
        /*0064*/ 	.byte	0x00, 0xf5, 0x21, 0x00


	//----- nvinfo : EIATTR_SPARSE_MMA_MASK
	.align		4
.L_19:
        /*0068*/ 	.byte	0x03, 0x50
        /*006a*/ 	.short	0x0000


	//----- nvinfo : EIATTR_MAXREG_COUNT
	.align		4
        /*006c*/ 	.byte	0x03, 0x1b
        /*006e*/ 	.short	0x00ff


	//----- nvinfo : EIATTR_NUM_BARRIERS
	.align		4
        /*0070*/ 	.byte	0x02, 0x4c
        /*0072*/ 	.byte	0x01
	.zero		1


	//----- nvinfo : EIATTR_MERCURY_ISA_VERSION
	.align		4
        /*0074*/ 	.byte	0x03, 0x5f
        /*0076*/ 	.short	0x0101


	//----- nvinfo : EIATTR_VRC_CTA_INIT_COUNT
	.align		4
        /*0078*/ 	.byte	0x02, 0x4a
	.zero		1
	.zero		1


	//----- nvinfo : EIATTR_EXIT_INSTR_OFFSETS
	.align		4
        /*007c*/ 	.byte	0x04, 0x1c
        /*007e*/ 	.short	(.L_21 - .L_20)


	//   ....[0]....
.L_20:
        /*0080*/ 	.word	0x000000b0


	//   ....[1]....
        /*0084*/ 	.word	0x00000dd0


	//   ....[2]....
        /*0088*/ 	.word	0x000012a0


	//----- nvinfo : EIATTR_CBANK_PARAM_SIZE
	.align		4
.L_21:
        /*008c*/ 	.byte	0x03, 0x19
        /*008e*/ 	.short	0x0024


	//----- nvinfo : EIATTR_PARAM_CBANK
	.align		4
        /*0090*/ 	.byte	0x04, 0x0a
        /*0092*/ 	.short	(.L_23 - .L_22)
	.align		4
.L_22:
        /*0094*/ 	.word	index@(.nv.constant0._Z19fwd_3D_16x16_order8PfS_S_iii)
        /*0098*/ 	.short	0x0380
        /*009a*/ 	.short	0x0024


	//----- nvinfo : EIATTR_SW_WAR
	.align		4
.L_23:
        /*009c*/ 	.byte	0x04, 0x36
        /*009e*/ 	.short	(.L_25 - .L_24)
.L_24:
        /*00a0*/ 	.word	0x00000008
.L_25:


//--------------------- .nv.callgraph             --------------------------
	.section	.nv.callgraph,"",@"SHT_CUDA_CALLGRAPH"
	.align	4
	.sectionentsize	8
	.align		4
        /*0000*/ 	.word	0x00000000
	.align		4
        /*0004*/ 	.word	0xffffffff
	.align		4
        /*0008*/ 	.word	0x00000000
	.align		4
        /*000c*/ 	.word	0xfffffffe
	.align		4
        /*0010*/ 	.word	0x00000000
	.align		4
        /*0014*/ 	.word	0xfffffffd
	.align		4
        /*0018*/ 	.word	0x00000000
	.align		4
        /*001c*/ 	.word	0xfffffffc


//--------------------- .text._Z19fwd_3D_16x16_order8PfS_S_iii --------------------------
	.section	.text._Z19fwd_3D_16x16_order8PfS_S_iii,"ax",@progbits
	.align	128
        .global         _Z19fwd_3D_16x16_order8PfS_S_iii
        .type           _Z19fwd_3D_16x16_order8PfS_S_iii,@function
        .size           _Z19fwd_3D_16x16_order8PfS_S_iii,(.L_x_3 - _Z19fwd_3D_16x16_order8PfS_S_iii)
        .other          _Z19fwd_3D_16x16_order8PfS_S_iii,@"STO_CUDA_ENTRY STV_DEFAULT"
_Z19fwd_3D_16x16_order8PfS_S_iii:
.text._Z19fwd_3D_16x16_order8PfS_S_iii:
[----:B------:R-:W-:Y:S08]  /*0000*/  LDC R1, c[0x0][0x37c] ;  /* 0x0000df00ff017b82 */ /* 0x000ff00000000800 */
[----:B------:R-:W0:Y:S01]  /*0010*/  LDC R22, c[0x0][0x3a0] ;  /* 0x0000e800ff167b82 */ /* 0x000e220000000800 */
[----:B------:R-:W1:Y:S01]  /*0020*/  S2R R12, SR_TID.X ;  /* 0x00000000000c7919 */ /* 0x000e620000002100 */
[----:B------:R-:W2:Y:S06]  /*0030*/  S2R R13, SR_TID.Y ;  /* 0x00000000000d7919 */ /* 0x000eac0000002200 */
[----:B------:R-:W1:Y:S08]  /*0040*/  LDC R31, c[0x0][0x360] ;  /* 0x0000d800ff1f7b82 */ /* 0x000e700000000800 */
[----:B------:R-:W1:Y:S08]  /*0050*/  S2UR UR4, SR_CTAID.X ;  /* 0x00000000000479c3 */ /* 0x000e700000002500 */
[----:B------:R-:W2:Y:S01]  /*0060*/  S2UR UR5, SR_CTAID.Y ;  /* 0x00000000000579c3 */ /* 0x000ea20000002600 */
[----:B0-----:R-:W-:-:S07]  /*0070*/  ISETP.GE.AND P0, PT, R22, 0x9, PT ;  /* 0x000000091600780c */ /* 0x001fce0003f06270 */
[----:B------:R-:W2:Y:S01]  /*0080*/  LDC R24, c[0x0][0x364] ;  /* 0x0000d900ff187b82 */ /* 0x000ea20000000800 */
[----:B-1----:R-:W-:Y:S02]  /*0090*/  IMAD R31, R31, UR4, R12 ;  /* 0x000000041f1f7c24 */ /* 0x002fe4000f8e020c */
[----:B--2---:R-:W-:-:S03]  /*00a0*/  IMAD R24, R24, UR5, R13 ;  /* 0x0000000518187c24 */ /* 0x004fc6000f8e020d */
[----:B------:R-:W-:Y:S05]  /*00b0*/  @!P0 EXIT ;  /* 0x000000000000894d */ /* 0x000fea0003800000 */
[----:B------:R-:W0:Y:S01]  /*00c0*/  LDC.64 R16, c[0x0][0x398] ;  /* 0x0000e600ff107b82 */ /* 0x000e220000000a00 */
[----:B------:R-:W1:Y:S01]  /*00d0*/  LDCU.64 UR4, c[0x0][0x380] ;  /* 0x00007000ff0477ac */ /* 0x000e620008000a00 */
[----:B------:R-:W2:Y:S01]  /*00e0*/  S2R R7, SR_CgaCtaId ;  /* 0x0000000000077919 */ /* 0x000ea20000008800 */
[----:B------:R-:W-:-:S05]  /*00f0*/  MOV R6, 0x400 ;  /* 0x0000040000067802 */ /* 0x000fca0000000f00 */
[----:B------:R-:W3:Y:S01]  /*0100*/  LDC R23, c[0x0][0x3a0] ;  /* 0x0000e800ff177b82 */ /* 0x000ee20000000800 */
[----:B0-----:R-:W-:Y:S02]  /*0110*/  IMAD R0, R24, R16, R31 ;  /* 0x0000001018007224 */ /* 0x001fe400078e021f */
[----:B------:R-:W-:-:S03]  /*0120*/  IMAD R11, R16, R17, RZ ;  /* 0x00000011100b7224 */ /* 0x000fc600078e02ff */
[----:B------:R-:W-:Y:S02]  /*0130*/  SHF.R.S32.HI R3, RZ, 0x1f, R0 ;  /* 0x0000001fff037819 */ /* 0x000fe40000011400 */
[----:B-1----:R-:W-:Y:S02]  /*0140*/  LEA R32, P0, R0, UR4, 0x2 ;  /* 0x0000000400207c11 */ /* 0x002fe4000f8010ff */
[----:B------:R-:W-:Y:S02]  /*0150*/  ISETP.NE.AND P1, PT, R22, 0x9, PT ;  /* 0x000000091600780c */ /* 0x000fe40003f25270 */
[----:B------:R-:W-:Y:S01]  /*0160*/  LEA.HI.X R33, R0, UR5, R3, 0x2, P0 ;  /* 0x0000000500217c11 */ /* 0x000fe200080f1403 */
[----:B------:R-:W0:Y:S01]  /*0170*/  LDCU.64 UR4, c[0x0][0x358] ;  /* 0x00006b00ff0477ac */ /* 0x000e220008000a00 */
[----:B--2---:R-:W-:Y:S01]  /*0180*/  LEA R30, R7, R6, 0x18 ;  /* 0x00000006071e7211 */ /* 0x004fe200078ec0ff */
[----:B------:R-:W-:-:S04]  /*0190*/  IMAD.WIDE R4, R11, 0x4, R32 ;  /* 0x000000040b047825 */ /* 0x000fc800078e0220 */
[----:B------:R-:W-:-:S04]  /*01a0*/  IMAD.WIDE R2, R11, 0x4, R4 ;  /* 0x000000040b027825 */ /* 0x000fc800078e0204 */
[----:B------:R-:W-:Y:S01]  /*01b0*/  IMAD.WIDE R28, R11, 0x4, R2 ;  /* 0x000000040b1c7825 */ /* 0x000fe200078e0202 */
[----:B---3--:R-:W-:Y:S01]  /*01c0*/  LOP3.LUT R23, R23, 0x1, RZ, 0xc0, !PT ;  /* 0x0000000117177812 */ /* 0x008fe200078ec0ff */
[----:B0-----:R0:W5:Y:S02]  /*01d0*/  LDG.E R9, desc[UR4][R4.64] ;  /* 0x0000000404097981 */ /* 0x001164000c1e1900 */
[C---:B------:R-:W-:Y:S01]  /*01e0*/  IMAD.WIDE R20, R11.reuse, 0x4, R28 ;  /* 0x000000040b147825 */ /* 0x040fe200078e021c */
[C---:B------:R-:W-:Y:S01]  /*01f0*/  LEA R0, R11.reuse, R0, 0x1 ;  /* 0x000000000b007211 */ /* 0x040fe200078e08ff */
[----:B------:R1:W5:Y:S02]  /*0200*/  LDG.E R8, desc[UR4][R2.64] ;  /* 0x0000000402087981 */ /* 0x000364000c1e1900 */
[----:B------:R-:W-:Y:S01]  /*0210*/  IMAD.WIDE R18, R11, 0x4, R20 ;  /* 0x000000040b127825 */ /* 0x000fe200078e0214 */
[----:B------:R-:W-:Y:S01]  /*0220*/  ISETP.NE.U32.AND P0, PT, R23, 0x1, PT ;  /* 0x000000011700780c */ /* 0x000fe20003f05070 */
[----:B------:R2:W5:Y:S02]  /*0230*/  LDG.E R10, desc[UR4][R32.64] ;  /* 0x00000004200a7981 */ /* 0x000564000c1e1900 */
[C---:B------:R-:W-:Y:S01]  /*0240*/  IMAD.WIDE R14, R11.reuse, 0x4, R18 ;  /* 0x000000040b0e7825 */ /* 0x040fe200078e0212 */
[C---:B0-----:R-:W-:Y:S01]  /*0250*/  IADD3 R4, PT, PT, R11.reuse, R0, RZ ;  /* 0x000000000b047210 */ /* 0x041fe20007ffe0ff */
[----:B------:R2:W5:Y:S02]  /*0260*/  LDG.E R6, desc[UR4][R28.64] ;  /* 0x000000041c067981 */ /* 0x000564000c1e1900 */
[----:B------:R-:W-:-:S02]  /*0270*/  IMAD.WIDE R26, R11, 0x4, R14 ;  /* 0x000000040b1a7825 */ /* 0x000fc400078e020e */
[----:B------:R2:W5:Y:S02]  /*0280*/  LDG.E R7, desc[UR4][R20.64] ;  /* 0x0000000414077981 */ /* 0x000564000c1e1900 */
[----:B------:R-:W-:Y:S02]  /*0290*/  IMAD R23, R13, 0x60, R30 ;  /* 0x000000600d177824 */ /* 0x000fe400078e021e */
[----:B------:R2:W5:Y:S01]  /*02a0*/  LDG.E R5, desc[UR4][R18.64] ;  /* 0x0000000412057981 */ /* 0x000562000c1e1900 */
[----:B------:R-:W-:-:S03]  /*02b0*/  LEA R0, R11, R4, 0x2 ;  /* 0x000000040b007211 */ /* 0x000fc600078e10ff */
[----:B------:R2:W5:Y:S01]  /*02c0*/  LDG.E R3, desc[UR4][R14.64] ;  /* 0x000000040e037981 */ /* 0x000562000c1e1900 */
[----:B-1----:R-:W-:-:S03]  /*02d0*/  LEA R2, R12, R23, 0x2 ;  /* 0x000000170c027211 */ /* 0x002fc600078e10ff */
[----:B------:R2:W5:Y:S01]  /*02e0*/  LDG.E R26, desc[UR4][R26.64] ;  /* 0x000000041a1a7981 */ /* 0x000562000c1e1900 */
[----:B------:R-:W-:Y:S05]  /*02f0*/  @!P1 BRA `(.L_x_0) ;  /* 0x0000000800b49947 */ /* 0x000fea0003800000 */
[CC--:B--2---:R-:W-:Y:S01]  /*0300*/  LEA R14, R17.reuse, R24.reuse, 0x3 ;  /* 0x00000018110e7211 */ /* 0x0c4fe200078e18ff */
[C---:B------:R-:W-:Y:S01]  /*0310*/  IMAD R29, R17.reuse, 0x5, R24 ;  /* 0x00000005111d7824 */ /* 0x040fe200078e0218 */
[----:B------:R-:W-:Y:S02]  /*0320*/  LEA R17, R17, R24, 0x2 ;  /* 0x0000001811117211 */ /* 0x000fe400078e10ff */
[----:B------:R-:W-:Y:S01]  /*0330*/  ISETP.GT.U32.AND P1, PT, R13, 0x3, PT ;  /* 0x000000030d00780c */ /* 0x000fe20003f24070 */
[-CC-:B------:R-:W-:Y:S01]  /*0340*/  IMAD R14, R14, R16.reuse, R31.reuse ;  /* 0x000000100e0e7224 */ /* 0x180fe200078e021f */
[----:B------:R-:W-:Y:S01]  /*0350*/  IADD3 R13, PT, PT, R29, -0x4, RZ ;  /* 0xfffffffc1d0d7810 */ /* 0x000fe20007ffe0ff */
[-CC-:B------:R-:W-:Y:S01]  /*0360*/  IMAD R30, R17, R16.reuse, R31.reuse ;  /* 0x00000010111e7224 */ /* 0x180fe200078e021f */
[C---:B------:R-:W-:Y:S01]  /*0370*/  IADD3 R28, PT, PT, R29.reuse, 0x10, RZ ;  /* 0x000000101d1c7810 */ /* 0x040fe20007ffe0ff */
[-CC-:B------:R-:W-:Y:S01]  /*0380*/  IMAD R29, R29, R16.reuse, R31.reuse ;  /* 0x000000101d1d7224 */ /* 0x180fe200078e021f */
[----:B------:R-:W-:Y:S01]  /*0390*/  IADD3 R15, PT, PT, R17, 0x10, RZ ;  /* 0x00000010110f7810 */ /* 0x000fe20007ffe0ff */
[-CC-:B------:R-:W-:Y:S01]  /*03a0*/  IMAD R13, R13, R16.reuse, R31.reuse ;  /* 0x000000100d0d7224 */ /* 0x180fe200078e021f */
[----:B------:R-:W-:Y:S01]  /*03b0*/  IADD3 R18, PT, PT, R17, -0x4, RZ ;  /* 0xfffffffc11127810 */ /* 0x000fe20007ffe0ff */
[-CC-:B------:R-:W-:Y:S01]  /*03c0*/  IMAD R28, R28, R16.reuse, R31.reuse ;  /* 0x000000101c1c7224 */ /* 0x180fe200078e021f */
[----:B------:R-:W-:Y:S01]  /*03d0*/  LOP3.LUT R32, R22, 0x7ffffffe, RZ, 0xc0, !PT ;  /* 0x7ffffffe16207812 */ /* 0x000fe200078ec0ff */
[-CC-:B------:R-:W-:Y:S01]  /*03e0*/  IMAD R15, R15, R16.reuse, R31.reuse ;  /* 0x000000100f0f7224 */ /* 0x180fe200078e021f */
[----:B-----5:R-:W-:Y:S01]  /*03f0*/  MOV R33, R9 ;  /* 0x0000000900217202 */ /* 0x020fe20000000f00 */
[----:B------:R-:W-:Y:S01]  /*0400*/  IMAD R31, R18, R16, R31 ;  /* 0x00000010121f7224 */ /* 0x000fe200078e021f */
[----:B------:R-:W-:-:S02]  /*0410*/  MOV R22, R10 ;  /* 0x0000000a00167202 */ /* 0x000fc40000000f00 */
[----:B------:R-:W-:-:S07]  /*0420*/  IADD3 R32, PT, PT, -R32, RZ, RZ ;  /* 0x000000ff20207210 */ /* 0x000fce0007ffe1ff */
.L_x_1:
[----:B0-----:R-:W0:Y:S01]  /*0430*/  LDC.64 R16, c[0x0][0x380] ;  /* 0x0000e000ff107b82 */ /* 0x001e220000000a00 */
[----:B------:R-:W-:Y:S01]  /*0440*/  ISETP.GT.U32.AND P2, PT, R12, 0x3, PT ;  /* 0x000000030c00780c */ /* 0x000fe20003f44070 */
[----:B0-----:R-:W-:-:S04]  /*0450*/  IMAD.WIDE R34, R14, 0x4, R16 ;  /* 0x000000040e227825 */ /* 0x001fc800078e0210 */
[--C-:B------:R-:W-:Y:S01]  /*0460*/  @!P1 IMAD.WIDE R24, R31, 0x4, R16.reuse ;  /* 0x000000041f189825 */ /* 0x100fe200078e0210 */
[----:B------:R-:W2:Y:S07]  /*0470*/  LDG.E R23, desc[UR4][R34.64] ;  /* 0x0000000422177981 */ /* 0x000eae000c1e1900 */
[--C-:B------:R-:W-:Y:S01]  /*0480*/  @!P2 IMAD.WIDE R18, R30, 0x4, R16.reuse ;  /* 0x000000041e12a825 */ /* 0x100fe200078e0210 */
[----:B------:R-:W-:Y:S03]  /*0490*/  BAR.SYNC.DEFER_BLOCKING 0x0 ;  /* 0x0000000000007b1d */ /* 0x000fe60000010000 */
[----:B------:R-:W-:-:S03]  /*04a0*/  @!P1 IMAD.WIDE R20, R15, 0x4, R16 ;  /* 0x000000040f149825 */ /* 0x000fc600078e0210 */
[----:B------:R-:W3:Y:S04]  /*04b0*/  @!P2 LDG.E R37, desc[UR4][R18.64+-0x10] ;  /* 0xfffff0041225a981 */ /* 0x000ee8000c1e1900 */
[----:B------:R0:W4:Y:S04]  /*04c0*/  @!P2 LDG.E R36, desc[UR4][R18.64+0x40] ;  /* 0x000040041224a981 */ /* 0x000128000c1e1900 */
[----:B------:R-:W5:Y:S04]  /*04d0*/  @!P1 LDG.E R25, desc[UR4][R24.64] ;  /* 0x0000000418199981 */ /* 0x000f68000c1e1900 */
[----:B------:R1:W2:Y:S01]  /*04e0*/  @!P1 LDG.E R27, desc[UR4][R20.64] ;  /* 0x00000004141b9981 */ /* 0x0002a2000c1e1900 */
[----:B------:R-:W-:Y:S01]  /*04f0*/  MOV R10, R8 ;  /* 0x00000008000a7202 */ /* 0x000fe20000000f00 */
[----:B0-----:R-:W0:Y:S01]  /*0500*/  LDC.64 R18, c[0x0][0x390] ;  /* 0x0000e400ff127b82 */ /* 0x001e220000000a00 */
[----:B------:R-:W-:-:S05]  /*0510*/  MOV R8, R7 ;  /* 0x0000000700087202 */ /* 0x000fca0000000f00 */
[----:B------:R-:W-:Y:S02]  /*0520*/  STS [R2+0x190], R8 ;  /* 0x0001900802007388 */ /* 0x000fe40000000800 */
[----:B-1----:R-:W1:Y:S01]  /*0530*/  LDC.64 R20, c[0x0][0x388] ;  /* 0x0000e200ff147b82 */ /* 0x002e620000000a00 */
[----:B------:R-:W-:Y:S02]  /*0540*/  MOV R9, R6 ;  /* 0x0000000600097202 */ /* 0x000fe40000000f00 */
[----:B------:R-:W-:-:S05]  /*0550*/  MOV R6, R5 ;  /* 0x0000000500067202 */ /* 0x000fca0000000f00 */
[----:B------:R-:W-:Y:S01]  /*0560*/  FADD R7, R6, R9 ;  /* 0x0000000906077221 */ /* 0x000fe20000000000 */
[----:B0-----:R-:W-:-:S04]  /*0570*/  IMAD.WIDE R18, R30, 0x4, R18 ;  /* 0x000000041e127825 */ /* 0x001fc800078e0212 */
[----:B-1----:R-:W-:Y:S01]  /*0580*/  IMAD.WIDE R20, R30, 0x4, R20 ;  /* 0x000000041e147825 */ /* 0x002fe200078e0214 */
[----:B---3--:R-:W-:Y:S04]  /*0590*/  @!P2 STS [R2+0x180], R37 ;  /* 0x000180250200a388 */ /* 0x008fe80000000800 */
[----:B----4-:R-:W-:Y:S04]  /*05a0*/  @!P2 STS [R2+0x1d0], R36 ;  /* 0x0001d0240200a388 */ /* 0x010fe80000000800 */
[----:B-----5:R0:W-:Y:S04]  /*05b0*/  @!P1 STS [R2+0x10], R25 ;  /* 0x0000101902009388 */ /* 0x0201e80000000800 */
[----:B--2---:R-:W-:Y:S01]  /*05c0*/  @!P1 STS [R2+0x790], R27 ;  /* 0x0007901b02009388 */ /* 0x004fe20000000800 */
[----:B------:R-:W-:Y:S06]  /*05d0*/  BAR.SYNC.DEFER_BLOCKING 0x0 ;  /* 0x0000000000007b1d */ /* 0x000fec0000010000 */
[----:B------:R-:W1:Y:S04]  /*05e0*/  LDS R34, [R2+0x130] ;  /* 0x0001300002227984 */ /* 0x000e680000000800 */
[----:B------:R-:W2:Y:S04]  /*05f0*/  LDS R24, [R2+0x1f0] ;  /* 0x0001f00002187984 */ /* 0x000ea80000000800 */
[----:B0-----:R-:W3:Y:S04]  /*0600*/  LDG.E R25, desc[UR4][R20.64] ;  /* 0x0000000414197981 */ /* 0x001ee8000c1e1900 */
[----:B------:R-:W0:Y:S04]  /*0610*/  LDS R5, [R2+0x18c] ;  /* 0x00018c0002057984 */ /* 0x000e280000000800 */
[----:B------:R-:W4:Y:S04]  /*0620*/  LDS R27, [R2+0x194] ;  /* 0x00019400021b7984 */ /* 0x000f280000000800 */
[----:B------:R-:W-:Y:S01]  /*0630*/  LDS R35, [R2+0x70] ;  /* 0x0000700002237984 */ /* 0x000fe20000000800 */
[----:B-1----:R-:W-:-:S03]  /*0640*/  FADD R7, R7, R34 ;  /* 0x0000002207077221 */ /* 0x002fc60000000000 */
[----:B------:R-:W1:Y:S01]  /*0650*/  LDS R34, [R2+0xd0] ;  /* 0x0000d00002227984 */ /* 0x000e620000000800 */
[----:B--2---:R-:W-:-:S03]  /*0660*/  FADD R36, R7, R24 ;  /* 0x0000001807247221 */ /* 0x004fc60000000000 */
[----:B------:R-:W2:Y:S01]  /*0670*/  LDG.E R24, desc[UR4][R18.64] ;  /* 0x0000000412187981 */ /* 0x000ea2000c1e1900 */
[----:B------:R-:W-:Y:S01]  /*0680*/  MOV R7, R3 ;  /* 0x0000000300077202 */ /* 0x000fe20000000f00 */
[----:B0-----:R-:W-:-:S04]  /*0690*/  FADD R36, R36, R5 ;  /* 0x0000000524247221 */ /* 0x001fc80000000000 */
[----:B------:R-:W-:Y:S01]  /*06a0*/  FADD R3, R7, R10 ;  /* 0x0000000a07037221 */ /* 0x000fe20000000000 */
[----:B----4-:R-:W-:Y:S02]  /*06b0*/  FADD R27, R36, R27 ;  /* 0x0000001b241b7221 */ /* 0x010fe40000000000 */
[----:B------:R-:W0:Y:S01]  /*06c0*/  LDS R36, [R2+0x250] ;  /* 0x0002500002247984 */ /* 0x000e220000000800 */
[----:B-1----:R-:W-:-:S03]  /*06d0*/  FADD R3, R3, R34 ;  /* 0x0000002203037221 */ /* 0x002fc60000000000 */
[----:B------:R-:W1:Y:S01]  /*06e0*/  LDS R34, [R2+0x188] ;  /* 0x0001880002227984 */ /* 0x000e620000000800 */
[----:B0-----:R-:W-:Y:S01]  /*06f0*/  FADD R3, R3, R36 ;  /* 0x0000002403037221 */ /* 0x001fe20000000000 */
[----:B------:R-:W-:Y:S02]  /*0700*/  MOV R5, R26 ;  /* 0x0000001a00057202 */ /* 0x000fe40000000f00 */
[----:B------:R-:W0:Y:S01]  /*0710*/  LDS R36, [R2+0x198] ;  /* 0x0001980002247984 */ /* 0x000e220000000800 */
[----:B-1----:R-:W-:-:S03]  /*0720*/  FADD R3, R3, R34 ;  /* 0x0000002203037221 */ /* 0x002fc60000000000 */
[----:B------:R-:W1:Y:S01]  /*0730*/  LDS R34, [R2+0x2b0] ;  /* 0x0002b00002227984 */ /* 0x000e620000000800 */
[----:B------:R-:W-:-:S04]  /*0740*/  FADD R26, R5, R33 ;  /* 0x00000021051a7221 */ /* 0x000fc80000000000 */
[----:B------:R-:W-:Y:S01]  /*0750*/  FADD R35, R26, R35 ;  /* 0x000000231a237221 */ /* 0x000fe20000000000 */
[----:B------:R-:W-:Y:S02]  /*0760*/  FFMA R26, R27, 0.80000001192092895508, R8 ;  /* 0x3f4ccccd1b1a7823 */ /* 0x000fe40000000008 */
[----:B------:R-:W-:Y:S01]  /*0770*/  LDS R27, [R2+0x184] ;  /* 0x00018400021b7984 */ /* 0x000fe20000000800 */
[----:B0-----:R-:W-:Y:S01]  /*0780*/  FADD R3, R3, R36 ;  /* 0x0000002403037221 */ /* 0x001fe20000000000 */
[----:B-1----:R-:W-:Y:S02]  /*0790*/  FADD R34, R35, R34 ;  /* 0x0000002223227221 */ /* 0x002fe40000000000 */
[----:B------:R-:W0:Y:S01]  /*07a0*/  LDS R35, [R2+0x10] ;  /* 0x0000100002237984 */ /* 0x000e220000000800 */
[----:B------:R-:W-:Y:S01]  /*07b0*/  FFMA R26, R3, 0.60000002384185791016, R26 ;  /* 0x3f19999a031a7823 */ /* 0x000fe2000000001a */
[----:B------:R-:W-:Y:S02]  /*07c0*/  MOV R3, R23 ;  /* 0x0000001700037202 */ /* 0x000fe40000000f00 */
[----:B------:R-:W-:Y:S03]  /*07d0*/  LDS R23, [R2+0x180] ;  /* 0x0001800002177984 */ /* 0x000fe60000000800 */
[----:B------:R-:W-:-:S04]  /*07e0*/  FADD R22, R3, R22 ;  /* 0x0000001603167221 */ /* 0x000fc80000000000 */
[----:B0-----:R-:W-:Y:S02]  /*07f0*/  FADD R35, R22, R35 ;  /* 0x0000002316237221 */ /* 0x001fe40000000000 */
[----:B------:R-:W0:Y:S01]  /*0800*/  LDS R22, [R2+0x19c] ;  /* 0x00019c0002167984 */ /* 0x000e220000000800 */
[----:B------:R-:W-:-:S03]  /*0810*/  FADD R27, R34, R27 ;  /* 0x0000001b221b7221 */ /* 0x000fc60000000000 */
[----:B------:R-:W1:Y:S01]  /*0820*/  LDS R34, [R2+0x310] ;  /* 0x0003100002227984 */ /* 0x000e620000000800 */
[----:B0-----:R-:W-:-:S03]  /*0830*/  FADD R27, R27, R22 ;  /* 0x000000161b1b7221 */ /* 0x001fc60000000000 */
[----:B------:R-:W0:Y:S01]  /*0840*/  LDS R22, [R2+0x1a0] ;  /* 0x0001a00002167984 */ /* 0x000e220000000800 */
[----:B-1----:R-:W-:-:S04]  /*0850*/  FADD R34, R35, R34 ;  /* 0x0000002223227221 */ /* 0x002fc80000000000 */
[----:B------:R-:W-:Y:S01]  /*0860*/  FADD R23, R34, R23 ;  /* 0x0000001722177221 */ /* 0x000fe20000000000 */
[----:B------:R-:W-:-:S03]  /*0870*/  FFMA R26, R27, 0.40000000596046447754, R26 ;  /* 0x3ecccccd1b1a7823 */ /* 0x000fc6000000001a */
[----:B0-----:R-:W-:Y:S01]  /*0880*/  FADD R23, R23, R22 ;  /* 0x0000001617177221 */ /* 0x001fe20000000000 */
[----:B------:R-:W-:-:S04]  /*0890*/  FADD R22, R8, R8 ;  /* 0x0000000808167221 */ /* 0x000fc80000000000 */
[----:B---3--:R-:W-:Y:S01]  /*08a0*/  FADD R25, R22, -R25 ;  /* 0x8000001916197221 */ /* 0x008fe20000000000 */
[----:B------:R-:W-:Y:S01]  /*08b0*/  FFMA R22, R23, 0.20000000298023223877, R26 ;  /* 0x3e4ccccd17167823 */ /* 0x000fe2000000001a */
[----:B------:R-:W-:-:S04]  /*08c0*/  IMAD.WIDE R26, R14, 0x4, R16 ;  /* 0x000000040e1a7825 */ /* 0x000fc800078e0210 */
[----:B------:R-:W-:-:S04]  /*08d0*/  IMAD.WIDE R26, R11, 0x4, R26 ;  /* 0x000000040b1a7825 */ /* 0x000fc800078e021a */
[----:B--2---:R-:W-:-:S05]  /*08e0*/  FFMA R35, R22, R24, R25 ;  /* 0x0000001816237223 */ /* 0x004fca0000000019 */
[----:B------:R0:W-:Y:S04]  /*08f0*/  STG.E desc[UR4][R20.64], R35 ;  /* 0x0000002314007986 */ /* 0x0001e8000c101904 */
[----:B------:R1:W2:Y:S01]  /*0900*/  LDG.E R26, desc[UR4][R26.64] ;  /* 0x000000041a1a7981 */ /* 0x0002a2000c1e1900 */
[----:B------:R-:W-:Y:S01]  /*0910*/  BAR.SYNC.DEFER_BLOCKING 0x0 ;  /* 0x0000000000007b1d */ /* 0x000fe20000010000 */
[----:B------:R-:W-:-:S04]  /*0920*/  @!P1 IMAD.WIDE R22, R13, 0x4, R16 ;  /* 0x000000040d169825 */ /* 0x000fc800078e0210 */
[----:B------:R-:W-:-:S04]  /*0930*/  @!P1 IMAD.WIDE R24, R28, 0x4, R16 ;  /* 0x000000041c189825 */ /* 0x000fc800078e0210 */
[----:B------:R-:W-:Y:S01]  /*0940*/  @!P2 IMAD.WIDE R16, R29, 0x4, R16 ;  /* 0x000000041d10a825 */ /* 0x000fe200078e0210 */
[----:B------:R-:W3:Y:S04]  /*0950*/  @!P1 LDG.E R23, desc[UR4][R22.64] ;  /* 0x0000000416179981 */ /* 0x000ee8000c1e1900 */
[----:B------:R-:W4:Y:S04]  /*0960*/  @!P1 LDG.E R25, desc[UR4][R24.64] ;  /* 0x0000000418199981 */ /* 0x000f28000c1e1900 */
[----:B------:R-:W5:Y:S04]  /*0970*/  @!P2 LDG.E R37, desc[UR4][R16.64+-0x10] ;  /* 0xfffff0041025a981 */ /* 0x000f68000c1e1900 */
[----:B------:R-:W2:Y:S04]  /*0980*/  @!P2 LDG.E R34, desc[UR4][R16.64+0x40] ;  /* 0x000040041022a981 */ /* 0x000ea8000c1e1900 */
[----:B------:R-:W-:Y:S01]  /*0990*/  STS [R2+0x190], R6 ;  /* 0x0001900602007388 */ /* 0x000fe20000000800 */
[----:B0-----:R-:W-:-:S04]  /*09a0*/  IMAD.WIDE R20, R11, 0x4, R20 ;  /* 0x000000040b147825 */ /* 0x001fc800078e0214 */
[----:B------:R-:W-:Y:S01]  /*09b0*/  IMAD.WIDE R18, R11, 0x4, R18 ;  /* 0x000000040b127825 */ /* 0x000fe200078e0212 */
[----:B---3--:R0:W-:Y:S04]  /*09c0*/  @!P1 STS [R2+0x10], R23 ;  /* 0x0000101702009388 */ /* 0x0081e80000000800 */
[----:B----4-:R-:W-:Y:S04]  /*09d0*/  @!P1 STS [R2+0x790], R25 ;  /* 0x0007901902009388 */ /* 0x010fe80000000800 */
[----:B-----5:R-:W-:Y:S04]  /*09e0*/  @!P2 STS [R2+0x180], R37 ;  /* 0x000180250200a388 */ /* 0x020fe80000000800 */
[----:B--2---:R-:W-:Y:S01]  /*09f0*/  @!P2 STS [R2+0x1d0], R34 ;  /* 0x0001d0220200a388 */ /* 0x004fe20000000800 */
[----:B------:R-:W-:Y:S06]  /*0a00*/  BAR.SYNC.DEFER_BLOCKING 0x0 ;  /* 0x0000000000007b1d */ /* 0x000fec0000010000 */
[----:B------:R-:W2:Y:S04]  /*0a10*/  LDG.E R22, desc[UR4][R20.64] ;  /* 0x0000000414167981 */ /* 0x000ea8000c1e1900 */
[----:B------:R3:W4:Y:S04]  /*0a20*/  LDG.E R18, desc[UR4][R18.64] ;  /* 0x0000000412127981 */ /* 0x000728000c1e1900 */
[----:B------:R-:W5:Y:S04]  /*0a30*/  LDS R24, [R2+0x130] ;  /* 0x0001300002187984 */ /* 0x000f680000000800 */
[----:B------:R-:W3:Y:S04]  /*0a40*/  LDS R36, [R2+0x1f0] ;  /* 0x0001f00002247984 */ /* 0x000ee80000000800 */
[----:B-1----:R-:W1:Y:S04]  /*0a50*/  LDS R27, [R2+0xd0] ;  /* 0x0000d000021b7984 */ /* 0x002e680000000800 */
[----:B------:R-:W1:Y:S04]  /*0a60*/  LDS R25, [R2+0x18c] ;  /* 0x00018c0002197984 */ /* 0x000e680000000800 */
[----:B------:R-:W1:Y:S04]  /*0a70*/  LDS R17, [R2+0x250] ;  /* 0x0002500002117984 */ /* 0x000e680000000800 */
[----:B------:R-:W1:Y:S01]  /*0a80*/  LDS R16, [R2+0x70] ;  /* 0x0000700002107984 */ /* 0x000e620000000800 */
[----:B0-----:R-:W-:-:S03]  /*0a90*/  FADD R23, R7, R8 ;  /* 0x0000000807177221 */ /* 0x001fc60000000000 */
[----:B------:R-:W0:Y:S01]  /*0aa0*/  LDS R34, [R2+0x194] ;  /* 0x0001940002227984 */ /* 0x000e220000000800 */
[----:B-----5:R-:W-:Y:S01]  /*0ab0*/  FADD R23, R23, R24 ;  /* 0x0000001817177221 */ /* 0x020fe20000000000 */
[----:B------:R-:W-:-:S03]  /*0ac0*/  FADD R24, R5, R9 ;  /* 0x0000000905187221 */ /* 0x000fc60000000000 */
[----:B---3--:R-:W-:Y:S02]  /*0ad0*/  FADD R23, R23, R36 ;  /* 0x0000002417177221 */ /* 0x008fe40000000000 */
[----:B------:R-:W3:Y:S01]  /*0ae0*/  LDS R36, [R2+0x188] ;  /* 0x0001880002247984 */ /* 0x000ee20000000800 */
[----:B-1----:R-:W-:Y:S01]  /*0af0*/  FADD R24, R24, R27 ;  /* 0x0000001b18187221 */ /* 0x002fe20000000000 */
[----:B------:R-:W-:Y:S02]  /*0b00*/  FADD R19, R23, R25 ;  /* 0x0000001917137221 */ /* 0x000fe40000000000 */
[----:B------:R-:W1:Y:S01]  /*0b10*/  LDS R23, [R2+0x2b0] ;  /* 0x0002b00002177984 */ /* 0x000e620000000800 */
[----:B------:R-:W-:Y:S01]  /*0b20*/  FADD R25, R24, R17 ;  /* 0x0000001118197221 */ /* 0x000fe20000000000 */
[----:B------:R-:W-:Y:S02]  /*0b30*/  FADD R17, R3, R10 ;  /* 0x0000000a03117221 */ /* 0x000fe40000000000 */
[----:B------:R-:W5:Y:S02]  /*0b40*/  LDS R24, [R2+0x198] ;  /* 0x0001980002187984 */ /* 0x000f640000000800 */
[----:B------:R-:W-:-:S02]  /*0b50*/  FADD R27, R17, R16 ;  /* 0x00000010111b7221 */ /* 0x000fc40000000000 */
[----:B------:R-:W5:Y:S01]  /*0b60*/  LDS R16, [R2+0x184] ;  /* 0x0001840002107984 */ /* 0x000f620000000800 */
[----:B0-----:R-:W-:-:S03]  /*0b70*/  FADD R17, R19, R34 ;  /* 0x0000002213117221 */ /* 0x001fc60000000000 */
[----:B------:R-:W0:Y:S01]  /*0b80*/  LDS R19, [R2+0x10] ;  /* 0x0000100002137984 */ /* 0x000e220000000800 */
[----:B---3--:R-:W-:Y:S01]  /*0b90*/  FADD R25, R25, R36 ;  /* 0x0000002419197221 */ /* 0x008fe20000000000 */
[----:B-1----:R-:W-:Y:S02]  /*0ba0*/  FADD R23, R27, R23 ;  /* 0x000000171b177221 */ /* 0x002fe40000000000 */
[----:B------:R-:W1:Y:S01]  /*0bb0*/  LDS R27, [R2+0x19c] ;  /* 0x00019c00021b7984 */ /* 0x000e620000000800 */
[----:B-----5:R-:W-:-:S03]  /*0bc0*/  FADD R25, R25, R24 ;  /* 0x0000001819197221 */ /* 0x020fc60000000000 */
[----:B------:R-:W3:Y:S01]  /*0bd0*/  LDS R24, [R2+0x310] ;  /* 0x0003100002187984 */ /* 0x000ee20000000800 */
[----:B------:R-:W-:-:S03]  /*0be0*/  FADD R34, R23, R16 ;  /* 0x0000001017227221 */ /* 0x000fc60000000000 */
[----:B------:R-:W5:Y:S04]  /*0bf0*/  LDS R23, [R2+0x180] ;  /* 0x0001800002177984 */ /* 0x000f680000000800 */
[----:B------:R-:W5:Y:S01]  /*0c00*/  LDS R16, [R2+0x1a0] ;  /* 0x0001a00002107984 */ /* 0x000f620000000800 */
[----:B------:R-:W-:-:S04]  /*0c10*/  FADD R36, R26, R33 ;  /* 0x000000211a247221 */ /* 0x000fc80000000000 */
[----:B0-----:R-:W-:Y:S01]  /*0c20*/  FADD R19, R36, R19 ;  /* 0x0000001324137221 */ /* 0x001fe20000000000 */
[----:B------:R-:W-:Y:S01]  /*0c30*/  FFMA R36, R17, 0.80000001192092895508, R6 ;  /* 0x3f4ccccd11247823 */ /* 0x000fe20000000006 */
[----:B------:R-:W-:-:S03]  /*0c40*/  IADD3 R32, PT, PT, R32, 0x2, RZ ;  /* 0x0000000220207810 */ /* 0x000fc60007ffe0ff */
[----:B------:R-:W-:Y:S01]  /*0c50*/  FFMA R25, R25, 0.60000002384185791016, R36 ;  /* 0x3f19999a19197823 */ /* 0x000fe20000000024 */
[----:B------:R-:W-:Y:S01]  /*0c60*/  FADD R17, R6, R6 ;  /* 0x0000000606117221 */ /* 0x000fe20000000000 */
[----:B------:R-:W-:Y:S01]  /*0c70*/  ISETP.NE.AND P2, PT, R32, -0x8, PT ;  /* 0xfffffff82000780c */ /* 0x000fe20003f45270 */
[----:B-1----:R-:W-:Y:S01]  /*0c80*/  FADD R34, R34, R27 ;  /* 0x0000001b22227221 */ /* 0x002fe20000000000 */
[----:B---3--:R-:W-:-:S03]  /*0c90*/  FADD R24, R19, R24 ;  /* 0x0000001813187221 */ /* 0x008fc60000000000 */
[----:B------:R-:W-:Y:S01]  /*0ca0*/  FFMA R25, R34, 0.40000000596046447754, R25 ;  /* 0x3ecccccd22197823 */ /* 0x000fe20000000019 */
[----:B-----5:R-:W-:-:S04]  /*0cb0*/  FADD R23, R24, R23 ;  /* 0x0000001718177221 */ /* 0x020fc80000000000 */
[----:B------:R-:W-:-:S04]  /*0cc0*/  FADD R16, R23, R16 ;  /* 0x0000001017107221 */ /* 0x000fc80000000000 */
[----:B------:R-:W-:Y:S01]  /*0cd0*/  FFMA R16, R16, 0.20000000298023223877, R25 ;  /* 0x3e4ccccd10107823 */ /* 0x000fe20000000019 */
[C-C-:B------:R-:W-:Y:S02]  /*0ce0*/  IADD3 R0, PT, PT, R11.reuse, R0, R11.reuse ;  /* 0x000000000b007210 */ /* 0x140fe40007ffe00b */
[C---:B------:R-:W-:Y:S02]  /*0cf0*/  IADD3 R4, PT, PT, R11.reuse, R4, R11 ;  /* 0x000000040b047210 */ /* 0x040fe40007ffe00b */
[C---:B------:R-:W-:Y:S02]  /*0d00*/  LEA R14, R11.reuse, R14, 0x1 ;  /* 0x0000000e0b0e7211 */ /* 0x040fe400078e08ff */
[C---:B------:R-:W-:Y:S02]  /*0d10*/  LEA R13, R11.reuse, R13, 0x1 ;  /* 0x0000000d0b0d7211 */ /* 0x040fe400078e08ff */
[C---:B------:R-:W-:Y:S02]  /*0d20*/  LEA R28, R11.reuse, R28, 0x1 ;  /* 0x0000001c0b1c7211 */ /* 0x040fe400078e08ff */
[----:B------:R-:W-:-:S02]  /*0d30*/  LEA R29, R11, R29, 0x1 ;  /* 0x0000001d0b1d7211 */ /* 0x000fc400078e08ff */
[C---:B------:R-:W-:Y:S02]  /*0d40*/  LEA R15, R11.reuse, R15, 0x1 ;  /* 0x0000000f0b0f7211 */ /* 0x040fe400078e08ff */
[C---:B------:R-:W-:Y:S02]  /*0d50*/  LEA R31, R11.reuse, R31, 0x1 ;  /* 0x0000001f0b1f7211 */ /* 0x040fe400078e08ff */
[----:B------:R-:W-:Y:S02]  /*0d60*/  LEA R30, R11, R30, 0x1 ;  /* 0x0000001e0b1e7211 */ /* 0x000fe400078e08ff */
[----:B------:R-:W-:Y:S01]  /*0d70*/  MOV R33, R9 ;  /* 0x0000000900217202 */ /* 0x000fe20000000f00 */
[----:B--2---:R-:W-:-:S04]  /*0d80*/  FADD R17, R17, -R22 ;  /* 0x8000001611117221 */ /* 0x004fc80000000000 */
[----:B----4-:R-:W-:Y:S01]  /*0d90*/  FFMA R17, R16, R18, R17 ;  /* 0x0000001210117223 */ /* 0x010fe20000000011 */
[----:B------:R-:W-:-:S04]  /*0da0*/  MOV R22, R10 ;  /* 0x0000000a00167202 */ /* 0x000fc80000000f00 */
[----:B------:R0:W-:Y:S01]  /*0db0*/  STG.E desc[UR4][R20.64], R17 ;  /* 0x0000001114007986 */ /* 0x0001e2000c101904 */
[----:B------:R-:W-:Y:S05]  /*0dc0*/  @P2 BRA `(.L_x_1) ;  /* 0xfffffff400982947 */ /* 0x000fea000383ffff */
.L_x_0:
[----:B------:R-:W-:Y:S05]  /*0dd0*/  @P0 EXIT ;  /* 0x000000000000094d */ /* 0x000fea0003800000 */
[----:B------:R-:W1:Y:S01]  /*0de0*/  S2R R13, SR_TID.Y ;  /* 0x00000000000d7919 */ /* 0x000e620000002200 */
[----:B--2---:R-:W2:Y:S01]  /*0df0*/  LDC.64 R14, c[0x0][0x380] ;  /* 0x0000e000ff0e7b82 */ /* 0x004ea20000000a00 */
[----:B------:R-:W-:Y:S02]  /*0e00*/  ISETP.GT.U32.AND P1, PT, R12, 0x3, PT ;  /* 0x000000030c00780c */ /* 0x000fe40003f24070 */
[----:B0-----:R-:W-:-:S05]  /*0e10*/  IADD3 R17, PT, PT, R11, R4, RZ ;  /* 0x000000040b117210 */ /* 0x001fca0007ffe0ff */
[----:B------:R-:W0:Y:S08]  /*0e20*/  LDC.64 R22, c[0x0][0x388] ;  /* 0x0000e200ff167b82 */ /* 0x000e300000000a00 */
[----:B------:R-:W3:Y:S01]  /*0e30*/  LDC.64 R24, c[0x0][0x390] ;  /* 0x0000e400ff187b82 */ /* 0x000ee20000000a00 */
[----:B-1----:R-:W-:Y:S02]  /*0e40*/  ISETP.GT.U32.AND P0, PT, R13, 0x3, PT ;  /* 0x000000030d00780c */ /* 0x002fe40003f04070 */
[----:B------:R-:W-:-:S05]  /*0e50*/  IADD3 R13, PT, PT, R11, R0, RZ ;  /* 0x000000000b0d7210 */ /* 0x000fca0007ffe0ff */
[----:B--2---:R-:W-:-:S05]  /*0e60*/  IMAD.WIDE R12, R13, 0x4, R14 ;  /* 0x000000040d0c7825 */ /* 0x004fca00078e020e */
[----:B------:R0:W2:Y:S01]  /*0e70*/  LDG.E R11, desc[UR4][R12.64] ;  /* 0x000000040c0b7981 */ /* 0x0000a2000c1e1900 */
[----:B------:R-:W1:Y:S08]  /*0e80*/  @!P0 LDC R16, c[0x0][0x398] ;  /* 0x0000e600ff108b82 */ /* 0x000e700000000800 */
[----:B------:R-:W-:Y:S01]  /*0e90*/  BAR.SYNC.DEFER_BLOCKING 0x0 ;  /* 0x0000000000007b1d */ /* 0x000fe20000010000 */
[----:B-1----:R-:W-:-:S02]  /*0ea0*/  @!P0 IADD3 R4, PT, PT, -R16, RZ, RZ ;  /* 0x000000ff10048210 */ /* 0x002fc40007ffe1ff */
[-C--:B------:R-:W-:Y:S02]  /*0eb0*/  @!P0 LEA R21, R16, R17.reuse, 0x4 ;  /* 0x0000001110158211 */ /* 0x080fe400078e20ff */
[----:B------:R-:W-:-:S03]  /*0ec0*/  @!P0 LEA R19, R4, R17, 0x2 ;  /* 0x0000001104138211 */ /* 0x000fc600078e10ff */
[----:B------:R-:W-:-:S04]  /*0ed0*/  @!P0 IMAD.WIDE R20, R21, 0x4, R14 ;  /* 0x0000000415148825 */ /* 0x000fc800078e020e */
[--C-:B------:R-:W-:Y:S02]  /*0ee0*/  @!P0 IMAD.WIDE R18, R19, 0x4, R14.reuse ;  /* 0x0000000413128825 */ /* 0x100fe400078e020e */
[----:B------:R-:W4:Y:S02]  /*0ef0*/  @!P0 LDG.E R21, desc[UR4][R20.64] ;  /* 0x0000000414158981 */ /* 0x000f24000c1e1900 */
[C---:B------:R-:W-:Y:S02]  /*0f00*/  @!P1 IMAD.WIDE R14, R17.reuse, 0x4, R14 ;  /* 0x00000004110e9825 */ /* 0x040fe400078e020e */
[----:B------:R-:W2:Y:S04]  /*0f10*/  @!P0 LDG.E R19, desc[UR4][R18.64] ;  /* 0x0000000412138981 */ /* 0x000ea8000c1e1900 */
[----:B------:R-:W2:Y:S04]  /*0f20*/  @!P1 LDG.E R27, desc[UR4][R14.64+-0x10] ;  /* 0xfffff0040e1b9981 */ /* 0x000ea8000c1e1900 */
[----:B------:R-:W2:Y:S04]  /*0f30*/  @!P1 LDG.E R29, desc[UR4][R14.64+0x40] ;  /* 0x000040040e1d9981 */ /* 0x000ea8000c1e1900 */
[----:B-----5:R-:W-:Y:S01]  /*0f40*/  STS [R2+0x190], R7 ;  /* 0x0001900702007388 */ /* 0x020fe20000000800 */
[----:B0-----:R-:W-:-:S04]  /*0f50*/  IMAD.WIDE R12, R17, 0x4, R22 ;  /* 0x00000004110c7825 */ /* 0x001fc800078e0216 */
[----:B---3--:R-:W-:Y:S01]  /*0f60*/  IMAD.WIDE R16, R17, 0x4, R24 ;  /* 0x0000000411107825 */ /* 0x008fe200078e0218 */
[----:B----4-:R-:W-:Y:S04]  /*0f70*/  @!P0 STS [R2+0x790], R21 ;  /* 0x0007901502008388 */ /* 0x010fe80000000800 */
[----:B--2---:R-:W-:Y:S04]  /*0f80*/  @!P0 STS [R2+0x10], R19 ;  /* 0x0000101302008388 */ /* 0x004fe80000000800 */
[----:B------:R-:W-:Y:S04]  /*0f90*/  @!P1 STS [R2+0x180], R27 ;  /* 0x0001801b02009388 */ /* 0x000fe80000000800 */
[----:B------:R-:W-:Y:S01]  /*0fa0*/  @!P1 STS [R2+0x1d0], R29 ;  /* 0x0001d01d02009388 */ /* 0x000fe20000000800 */
[----:B------:R-:W-:Y:S06]  /*0fb0*/  BAR.SYNC.DEFER_BLOCKING 0x0 ;  /* 0x0000000000007b1d */ /* 0x000fec0000010000 */
[----:B------:R-:W2:Y:S04]  /*0fc0*/  LDG.E R0, desc[UR4][R12.64] ;  /* 0x000000040c007981 */ /* 0x000ea8000c1e1900 */
[----:B------:R0:W3:Y:S04]  /*0fd0*/  LDG.E R4, desc[UR4][R16.64] ;  /* 0x0000000410047981 */ /* 0x0000e8000c1e1900 */
[----:B------:R-:W1:Y:S04]  /*0fe0*/  LDS R28, [R2+0x130] ;  /* 0x00013000021c7984 */ /* 0x000e680000000800 */
[----:B------:R-:W4:Y:S04]  /*0ff0*/  LDS R34, [R2+0xd0] ;  /* 0x0000d00002227984 */ /* 0x000f280000000800 */
[----:B------:R-:W4:Y:S04]  /*1000*/  LDS R30, [R2+0x1f0] ;  /* 0x0001f000021e7984 */ /* 0x000f280000000800 */
[----:B------:R-:W4:Y:S04]  /*1010*/  LDS R36, [R2+0x250] ;  /* 0x0002500002247984 */ /* 0x000f280000000800 */
[----:B------:R-:W-:Y:S04]  /*1020*/  LDS R32, [R2+0x18c] ;  /* 0x00018c0002207984 */ /* 0x000fe80000000800 */
[----:B------:R-:W4:Y:S04]  /*1030*/  LDS R24, [R2+0x70] ;  /* 0x0000700002187984 */ /* 0x000f280000000800 */
[----:B------:R-:W4:Y:S04]  /*1040*/  LDS R23, [R2+0x188] ;  /* 0x0001880002177984 */ /* 0x000f280000000800 */
[----:B------:R-:W-:Y:S04]  /*1050*/  LDS R22, [R2+0x194] ;  /* 0x0001940002167984 */ /* 0x000fe80000000800 */
[----:B------:R-:W4:Y:S04]  /*1060*/  LDS R20, [R2+0x2b0] ;  /* 0x0002b00002147984 */ /* 0x000f280000000800 */
[----:B------:R-:W4:Y:S04]  /*1070*/  LDS R19, [R2+0x10] ;  /* 0x0000100002137984 */ /* 0x000f280000000800 */
[----:B------:R-:W4:Y:S04]  /*1080*/  LDS R21, [R2+0x198] ;  /* 0x0001980002157984 */ /* 0x000f280000000800 */
[----:B------:R-:W4:Y:S04]  /*1090*/  LDS R14, [R2+0x184] ;  /* 0x00018400020e7984 */ /* 0x000f280000000800 */
[----:B------:R-:W4:Y:S04]  /*10a0*/  LDS R15, [R2+0x310] ;  /* 0x00031000020f7984 */ /* 0x000f280000000800 */
[----:B0-----:R-:W0:Y:S04]  /*10b0*/  LDS R16, [R2+0x19c] ;  /* 0x00019c0002107984 */ /* 0x001e280000000800 */
[----:B------:R-:W0:Y:S04]  /*10c0*/  LDS R17, [R2+0x180] ;  /* 0x0001800002117984 */ /* 0x000e280000000800 */
[----:B------:R-:W0:Y:S01]  /*10d0*/  LDS R18, [R2+0x1a0] ;  /* 0x0001a00002127984 */ /* 0x000e220000000800 */
[----:B------:R-:W-:Y:S01]  /*10e0*/  FADD R5, R6, R5 ;  /* 0x0000000506057221 */ /* 0x000fe20000000000 */
[----:B------:R-:W-:-:S03]  /*10f0*/  FADD R3, R8, R3 ;  /* 0x0000000308037221 */ /* 0x000fc60000000000 */
[----:B-1----:R-:W-:Y:S01]  /*1100*/  FADD R5, R5, R28 ;  /* 0x0000001c05057221 */ /* 0x002fe20000000000 */
[----:B----4-:R-:W-:Y:S01]  /*1110*/  FADD R3, R3, R34 ;  /* 0x0000002203037221 */ /* 0x010fe20000000000 */
[----:B------:R-:W-:Y:S02]  /*1120*/  FADD R9, R9, R26 ;  /* 0x0000001a09097221 */ /* 0x000fe40000000000 */
[----:B------:R-:W-:Y:S01]  /*1130*/  FADD R5, R5, R30 ;  /* 0x0000001e05057221 */ /* 0x000fe20000000000 */
        /* <DEDUP_REMOVED lines=8> */
[----:B------:R-:W-:-:S03]  /*11c0*/  FADD R21, R36, R21 ;  /* 0x0000001524157221 */ /* 0x000fc60000000000 */
[----:B------:R-:W-:Y:S01]  /*11d0*/  FFMA R22, R22, 0.80000001192092895508, R7 ;  /* 0x3f4ccccd16167823 */ /* 0x000fe20000000007 */
[----:B------:R-:W-:Y:S01]  /*11e0*/  FADD R9, R9, R14 ;  /* 0x0000000e09097221 */ /* 0x000fe20000000000 */
[----:B------:R-:W-:Y:S02]  /*11f0*/  FADD R10, R10, R15 ;  /* 0x0000000f0a0a7221 */ /* 0x000fe40000000000 */
[----:B------:R-:W-:Y:S01]  /*1200*/  FFMA R21, R21, 0.60000002384185791016, R22 ;  /* 0x3f19999a15157823 */ /* 0x000fe20000000016 */
[----:B0-----:R-:W-:Y:S01]  /*1210*/  FADD R16, R9, R16 ;  /* 0x0000001009107221 */ /* 0x001fe20000000000 */
[----:B------:R-:W-:-:S03]  /*1220*/  FADD R17, R10, R17 ;  /* 0x000000110a117221 */ /* 0x000fc60000000000 */
[----:B------:R-:W-:Y:S01]  /*1230*/  FFMA R16, R16, 0.40000000596046447754, R21 ;  /* 0x3ecccccd10107823 */ /* 0x000fe20000000015 */
[----:B------:R-:W-:Y:S01]  /*1240*/  FADD R7, R7, R7 ;  /* 0x0000000707077221 */ /* 0x000fe20000000000 */
[----:B------:R-:W-:-:S04]  /*1250*/  FADD R17, R17, R18 ;  /* 0x0000001211117221 */ /* 0x000fc80000000000 */
[----:B------:R-:W-:Y:S01]  /*1260*/  FFMA R16, R17, 0.20000000298023223877, R16 ;  /* 0x3e4ccccd11107823 */ /* 0x000fe20000000010 */
[----:B--2---:R-:W-:-:S04]  /*1270*/  FADD R7, R7, -R0 ;  /* 0x8000000007077221 */ /* 0x004fc80000000000 */
[----:B---3--:R-:W-:-:S05]  /*1280*/  FFMA R7, R16, R4, R7 ;  /* 0x0000000410077223 */ /* 0x008fca0000000007 */
[----:B------:R-:W-:Y:S01]  /*1290*/  STG.E desc[UR4][R12.64], R7 ;  /* 0x000000070c007986 */ /* 0x000fe2000c101904 */
[----:B------:R-:W-:Y:S05]  /*12a0*/  EXIT ;  /* 0x000000000000794d */ /* 0x000fea0003800000 */
.L_x_2:
[----:B------:R-:W-:-:S00]  /*12b0*/  BRA `(.L_x_2) ;  /* 0xfffffffc00fc7947 */ /* 0x000fc0000383ffff */
[----:B------:R-:W-:-:S00]  /*12c0*/  NOP ;  /* 0x0000000000007918 */ /* 0x000fc00000000000 */
        /* <DEDUP_REMOVED lines=11> */
.L_x_3:


//--------------------- .nv.shared._Z19fwd_3D_16x16_order8PfS_S_iii --------------------------
	.section	.nv.shared._Z19fwd_3D_16x16_order8PfS_S_iii,"aw",@nobits
	.sectionflags	@""
	.align	4
.nv.shared._Z19fwd_3D_16x16_order8PfS_S_iii:
	.zero		3328


//--------------------- .nv.shared.reserved.0     --------------------------
	.section	.nv.shared.reserved.0,"aw",@nobits
	.weak		__nv_reservedSMEM_offset_0_alias
	.size		__nv_reservedSMEM_offset_0_alias, 0, 64
	.other		__nv_reservedSMEM_offset_0_alias,@"STO_CUDA_RESERVED_SHARED STV_DEFAULT"
__nv_reservedSMEM_offset_0_alias:
	.zero		0
	.zero		64


//--------------------- .nv.constant0._Z19fwd_3D_16x16_order8PfS_S_iii --------------------------
	.section	.nv.constant0._Z19fwd_3D_16x16_order8PfS_S_iii,"a",@progbits
	.sectionflags	@""
	.align	4
.nv.constant0._Z19fwd_3D_16x16_order8PfS_S_iii:
	.zero		932


//--------------------- SYMBOLS --------------------------

	.type		.nv.reservedSmem.offset0,@object
	.size		.nv.reservedSmem.offset0,0x4
	.type		.nv.reservedSmem.cap,@object
	.size		.nv.reservedSmem.cap,0x4
